	.headerflags	@"EF_CUDA_TEXMODE_UNIFIED EF_CUDA_64BIT_ADDRESS EF_CUDA_ACCELERATORS EF_CUDA_SM90 EF_CUDA_VIRTUAL_SM(EF_CUDA_SM90)"
	.elftype	@"ET_EXEC"


//--------------------- .nv.info                  --------------------------
	.section	.nv.info,"",@"SHT_CUDA_INFO"
	.align	4


	//----- nvinfo : EIATTR_REGCOUNT
	.align		4
        /*0000*/ 	.byte	0x04, 0x2f
        /*0002*/ 	.short	(.L_1 - .L_0)
	.align		4
.L_0:
        /*0004*/ 	.word	index@(triton_poi_fused_add_convolution_relu_15)
        /*0008*/ 	.word	0x0000000e


	//----- nvinfo : EIATTR_MIN_STACK_SIZE
	.align		4
.L_1:
        /*000c*/ 	.byte	0x04, 0x12
        /*000e*/ 	.short	(.L_3 - .L_2)
	.align		4
.L_2:
        /*0010*/ 	.word	index@(triton_poi_fused_add_convolution_relu_15)
        /*0014*/ 	.word	0x00000000


	//----- nvinfo : EIATTR_FRAME_SIZE
	.align		4
.L_3:
        /*0018*/ 	.byte	0x04, 0x11
        /*001a*/ 	.short	(.L_5 - .L_4)
	.align		4
.L_4:
        /*001c*/ 	.word	index@(triton_poi_fused_add_convolution_relu_15)
        /*0020*/ 	.word	0x00000000


	//----- nvinfo : EIATTR_MIN_STACK_SIZE
	.align		4
.L_5:
        /*0024*/ 	.byte	0x04, 0x12
        /*0026*/ 	.short	(.L_7 - .L_6)
	.align		4
.L_6:
        /*0028*/ 	.word	index@(triton_poi_fused_add_convolution_relu_15)
        /*002c*/ 	.word	0x00000000
.L_7:


//--------------------- .nv.info.triton_poi_fused_add_convolution_relu_15 --------------------------
	.section	.nv.info.triton_poi_fused_add_convolution_relu_15,"",@"SHT_CUDA_INFO"
	.sectionflags	@""
	.align	4


	//----- nvinfo : EIATTR_CUDA_API_VERSION
	.align		4
        /*0000*/ 	.byte	0x04, 0x37
        /*0002*/ 	.short	(.L_9 - .L_8)
.L_8:
        /*0004*/ 	.word	0x0000007c


	//----- nvinfo : EIATTR_KPARAM_INFO
	.align		4
.L_9:
        /*0008*/ 	.byte	0x04, 0x17
        /*000a*/ 	.short	(.L_11 - .L_10)
.L_10:
        /*000c*/ 	.word	0x00000000
        /*0010*/ 	.short	0x0003
        /*0012*/ 	.short	0x0018
        /*0014*/ 	.byte	0x00, 0xf0, 0x11, 0x00


	//----- nvinfo : EIATTR_KPARAM_INFO
	.align		4
.L_11:
        /*0018*/ 	.byte	0x04, 0x17
        /*001a*/ 	.short	(.L_13 - .L_12)
.L_12:
        /*001c*/ 	.word	0x00000000
        /*0020*/ 	.short	0x0002
        /*0022*/ 	.short	0x0010
        /*0024*/ 	.byte	0x00, 0xf4, 0x21, 0x00


	//----- nvinfo : EIATTR_KPARAM_INFO
	.align		4
.L_13:
        /*0028*/ 	.byte	0x04, 0x17
        /*002a*/ 	.short	(.L_15 - .L_14)
.L_14:
        /*002c*/ 	.word	0x00000000
        /*0030*/ 	.short	0x0001
        /*0032*/ 	.short	0x0008
        /*0034*/ 	.byte	0x00, 0xf4, 0x21, 0x00


	//----- nvinfo : EIATTR_KPARAM_INFO
	.align		4
.L_15:
        /*0038*/ 	.byte	0x04, 0x17
        /*003a*/ 	.short	(.L_17 - .L_16)
.L_16:
        /*003c*/ 	.word	0x00000000
        /*0040*/ 	.short	0x0000
        /*0042*/ 	.short	0x0000
        /*0044*/ 	.byte	0x00, 0xf4, 0x21, 0x00


	//----- nvinfo : EIATTR_SPARSE_MMA_MASK
	.align		4
.L_17:
        /*0048*/ 	.byte	0x03, 0x50
        /*004a*/ 	.short	0x0000


	//----- nvinfo : EIATTR_MAXREG_COUNT
	.align		4
        /*004c*/ 	.byte	0x03, 0x1b
        /*004e*/ 	.short	0x00ff


	//----- nvinfo : EIATTR_EXIT_INSTR_OFFSETS
	.align		4
        /*0050*/ 	.byte	0x04, 0x1c
        /*0052*/ 	.short	(.L_19 - .L_18)


	//   ....[0]....
.L_18:
        /*0054*/ 	.word	0x00000200


	//----- nvinfo : EIATTR_REQNTID
	.align		4
.L_19:
        /*0058*/ 	.byte	0x04, 0x10
        /*005a*/ 	.short	(.L_21 - .L_20)
.L_20:
        /*005c*/ 	.word	0x00000100
        /*0060*/ 	.word	0x00000001
        /*0064*/ 	.word	0x00000001


	//----- nvinfo : EIATTR_CBANK_PARAM_SIZE
	.align		4
.L_21:
        /*0068*/ 	.byte	0x03, 0x19
        /*006a*/ 	.short	0x001c


	//----- nvinfo : EIATTR_PARAM_CBANK
	.align		4
        /*006c*/ 	.byte	0x04, 0x0a
        /*006e*/ 	.short	(.L_23 - .L_22)
	.align		4
.L_22:
        /*0070*/ 	.word	index@(.nv.constant0.triton_poi_fused_add_convolution_relu_15)
        /*0074*/ 	.short	0x0210
        /*0076*/ 	.short	0x001c


	//----- nvinfo : EIATTR_SW_WAR
	.align		4
.L_23:
        /*0078*/ 	.byte	0x04, 0x36
        /*007a*/ 	.short	(.L_25 - .L_24)
.L_24:
        /*007c*/ 	.word	0x00000008
.L_25:


//--------------------- .nv.callgraph             --------------------------
	.section	.nv.callgraph,"",@"SHT_CUDA_CALLGRAPH"
	.align	4
	.sectionentsize	8
	.align		4
        /*0000*/ 	.word	0x00000000
	.align		4
        /*0004*/ 	.word	0xffffffff
	.align		4
        /*0008*/ 	.word	0x00000000
	.align		4
        /*000c*/ 	.word	0xfffffffe
	.align		4
        /*0010*/ 	.word	0x00000000
	.align		4
        /*0014*/ 	.word	0xfffffffd
	.align		4
        /*0018*/ 	.word	0x00000000
	.align		4
        /*001c*/ 	.word	0xfffffffc


//--------------------- .text.triton_poi_fused_add_convolution_relu_15 --------------------------
	.section	.text.triton_poi_fused_add_convolution_relu_15,"ax",@progbits
	.align	128
        .global         triton_poi_fused_add_convolution_relu_15
        .type           triton_poi_fused_add_convolution_relu_15,@function
        .size           triton_poi_fused_add_convolution_relu_15,(.L_x_1 - triton_poi_fused_add_convolution_relu_15)
        .other          triton_poi_fused_add_convolution_relu_15,@"STO_CUDA_ENTRY STV_DEFAULT"
triton_poi_fused_add_convolution_relu_15:
.text.triton_poi_fused_add_convolution_relu_15:
[----:B------:R-:W-:Y:S01]  /*0000*/  LDC R1, c[0x0][0x28] ;  /* 0x00000a00ff017b82 */ /* 0x000fe20000000800 */
[----:B------:R-:W1:Y:S07]  /*0010*/  S2R R0, SR_TID.X ;  /* 0x0000000000007919 */ /* 0x000e6e0000002100 */
[----:B------:R-:W2:Y:S01]  /*0020*/  LDC.64 R4, c[0x0][0x218] ;  /* 0x00008600ff047b82 */ /* 0x000ea20000000a00 */
[----:B------:R-:W-:Y:S01]  /*0030*/  ULDC.64 UR4, c[0x0][0x208] ;  /* 0x0000820000047ab9 */ /* 0x000fe20000000a00 */
[----:B------:R-:W3:Y:S06]  /*0040*/  S2R R9, SR_CTAID.X ;  /* 0x0000000000097919 */ /* 0x000eec0000002500 */
[----:B------:R-:W4:Y:S08]  /*0050*/  LDC.64 R2, c[0x0][0x210] ;  /* 0x00008400ff027b82 */ /* 0x000f300000000a00 */
[----:B------:R-:W5:Y:S01]  /*0060*/  LDC.64 R6, c[0x0][0x220] ;  /* 0x00008800ff067b82 */ /* 0x000f620000000a00 */
[----:B-1----:R-:W-:Y:S01]  /*0070*/  IMAD.SHL.U32 R0, R0, 0x2, RZ ;  /* 0x0000000200007824 */ /* 0x002fe200078e00ff */
[----:B---3--:R-:W-:-:S04]  /*0080*/  SHF.R.S32.HI R8, RZ, 0x16, R9 ;  /* 0x00000016ff087819 */ /* 0x008fc80000011409 */
[----:B------:R-:W-:Y:S02]  /*0090*/  LOP3.LUT R0, R0, 0x1fe, RZ, 0xc0, !PT ;  /* 0x000001fe00007812 */ /* 0x000fe400078ec0ff */
[----:B------:R-:W-:-:S03]  /*00a0*/  SGXT R8, R8, 0x1 ;  /* 0x000000010808781a */ /* 0x000fc60000000200 */
[----:B------:R-:W-:-:S04]  /*00b0*/  IMAD R9, R9, 0x200, R0 ;  /* 0x0000020009097824 */ /* 0x000fc800078e0200 */
[----:B----4-:R-:W-:Y:S01]  /*00c0*/  IMAD.WIDE R2, R9, 0x4, R2 ;  /* 0x0000000409027825 */ /* 0x010fe200078e0202 */
[----:B------:R-:W-:-:S03]  /*00d0*/  LEA.HI R8, R8, R9, RZ, 0xa ;  /* 0x0000000908087211 */ /* 0x000fc600078f50ff */
[----:B-----5:R-:W-:Y:S01]  /*00e0*/  IMAD.WIDE R6, R9, 0x4, R6 ;  /* 0x0000000409067825 */ /* 0x020fe200078e0206 */
[----:B------:R-:W-:-:S04]  /*00f0*/  SHF.R.S32.HI R8, RZ, 0xa, R8 ;  /* 0x0000000aff087819 */ /* 0x000fc80000011408 */
[----:B------:R-:W-:Y:S01]  /*0100*/  LEA.HI R0, R8, R8, RZ, 0x7 ;  /* 0x0000000808007211 */ /* 0x000fe200078f38ff */
[----:B------:R-:W3:Y:S03]  /*0110*/  LDG.E.64 R6, desc[UR4][R6.64] ;  /* 0x0000000406067981 */ /* 0x000ee6000c1e1b00 */
[----:B------:R-:W-:-:S05]  /*0120*/  LOP3.LUT R11, R0, 0xffffff80, RZ, 0xc0, !PT ;  /* 0xffffff80000b7812 */ /* 0x000fca00078ec0ff */
[----:B------:R-:W-:Y:S02]  /*0130*/  IMAD.IADD R11, R8, 0x1, -R11 ;  /* 0x00000001080b7824 */ /* 0x000fe400078e0a0b */
[----:B------:R-:W4:Y:S02]  /*0140*/  LDG.E.64 R8, desc[UR4][R2.64] ;  /* 0x0000000402087981 */ /* 0x000f24000c1e1b00 */
[----:B--2---:R-:W-:-:S06]  /*0150*/  IMAD.WIDE R4, R11, 0x4, R4 ;  /* 0x000000040b047825 */ /* 0x004fcc00078e0204 */
[----:B------:R-:W4:Y:S02]  /*0160*/  LDG.E.EL R4, desc[UR4][R4.64] ;  /* 0x0000000404047981 */ /* 0x000f24000c2e1900 */
[--C-:B----4-:R-:W-:Y:S01]  /*0170*/  FADD R0, R9, R4.reuse ;  /* 0x0000000409007221 */ /* 0x110fe20000000000 */
[----:B------:R-:W-:-:S03]  /*0180*/  FADD R9, R8, R4 ;  /* 0x0000000408097221 */ /* 0x000fc60000000000 */
[----:B---3--:R-:W-:Y:S01]  /*0190*/  FADD R8, R7, R0 ;  /* 0x0000000007087221 */ /* 0x008fe20000000000 */
[----:B------:R-:W-:Y:S01]  /*01a0*/  FSETP.GEU.AND P1, PT, R0, -R7, PT ;  /* 0x800000070000720b */ /* 0x000fe20003f2e000 */
[----:B------:R-:W-:Y:S01]  /*01b0*/  FADD R0, R6, R9 ;  /* 0x0000000906007221 */ /* 0x000fe20000000000 */
[----:B------:R-:W-:Y:S02]  /*01c0*/  FSETP.GEU.AND P0, PT, R9, -R6, PT ;  /* 0x800000060900720b */ /* 0x000fe40003f0e000 */
[----:B------:R-:W-:Y:S02]  /*01d0*/  FSEL R9, R8, RZ, P1 ;  /* 0x000000ff08097208 */ /* 0x000fe40000800000 */
[----:B------:R-:W-:-:S05]  /*01e0*/  FSEL R8, R0, RZ, P0 ;  /* 0x000000ff00087208 */ /* 0x000fca0000000000 */
[----:B------:R-:W-:Y:S01]  /*01f0*/  STG.E.64 desc[UR4][R2.64], R8 ;  /* 0x0000000802007986 */ /* 0x000fe2000c101b04 */
[----:B------:R-:W-:Y:S05]  /*0200*/  EXIT ;  /* 0x000000000000794d */ /* 0x000fea0003800000 */
.L_x_0:
[----:B------:R-:W-:-:S00]  /*0210*/  BRA `(.L_x_0) ;  /* 0xfffffffc00fc7947 */ /* 0x000fc0000383ffff */
[----:B------:R-:W-:-:S00]  /*0220*/  NOP ;  /* 0x0000000000007918 */ /* 0x000fc00000000000 */
        /* <DEDUP_REMOVED lines=13> */
.L_x_1:


//--------------------- .nv.constant0.triton_poi_fused_add_convolution_relu_15 --------------------------
	.section	.nv.constant0.triton_poi_fused_add_convolution_relu_15,"a",@progbits
	.sectionflags	@""
	.align	4
.nv.constant0.triton_poi_fused_add_convolution_relu_15:
	.zero		556
